//
// Generated by NVIDIA NVVM Compiler
//
// Compiler Build ID: CL-36424714
// Cuda compilation tools, release 13.0, V13.0.88
// Based on NVVM 20.0.0
//

.version 9.0
.target sm_100
.address_size 64

	// .globl	_Z8sumArrayPfS_S_

.visible .entry _Z8sumArrayPfS_S_(
	.param .u64 .ptr .align 1 _Z8sumArrayPfS_S__param_0,
	.param .u64 .ptr .align 1 _Z8sumArrayPfS_S__param_1,
	.param .u64 .ptr .align 1 _Z8sumArrayPfS_S__param_2
)
{
	.reg .b32 	%r<2>;
	.reg .b32 	%f<4>;
	.reg .b64 	%rd<11>;

	ld.param.u64 	%rd1, [_Z8sumArrayPfS_S__param_0];
	ld.param.u64 	%rd2, [_Z8sumArrayPfS_S__param_1];
	ld.param.u64 	%rd3, [_Z8sumArrayPfS_S__param_2];
	cvta.to.global.u64 	%rd4, %rd3;
	cvta.to.global.u64 	%rd5, %rd2;
	cvta.to.global.u64 	%rd6, %rd1;
	mov.u32 	%r1, %ctaid.x;
	mul.wide.u32 	%rd7, %r1, 4;
	add.s64 	%rd8, %rd6, %rd7;
	ld.global.f32 	%f1, [%rd8];
	add.s64 	%rd9, %rd5, %rd7;
	ld.global.f32 	%f2, [%rd9];
	add.f32 	%f3, %f1, %f2;
	add.s64 	%rd10, %rd4, %rd7;
	st.global.f32 	[%rd10], %f3;
	ret;

}


// ===== COMPILED SASS (sm_100) =====

	.target	sm_100

	.elftype	@"ET_EXEC"


//--------------------- .note.nv.tkinfo           --------------------------
	.section	.note.nv.tkinfo,"",@"SHT_NOTE"
	.sectionflags	@"SHF_NOTE_NV_TKINFO"
	.tkinfo
        /*0018*/ 	.word	0x00000002
        /*0030*/ 	.string	""
        /*0030*/ 	.string	"ptxas"
        /*0030*/ 	.string	"Cuda compilation tools, release 13.0, V13.0.88"
        /*0030*/ 	.string	"Build cuda_13.0.r13.0/compiler.36424714_0"
        /*0030*/ 	.string	"-arch sm_100 -m 64 "



//--------------------- .note.nv.cuinfo           --------------------------
	.section	.note.nv.cuinfo,"",@"SHT_NOTE"
	.sectionflags	@"SHF_NOTE_NV_CUINFO"
        /*0018*/ 	.short	0x0002
        /*001a*/ 	.short	0x0064
        /*001c*/ 	.short	0x0082
	.zero		2


//--------------------- .nv.info                  --------------------------
	.section	.nv.info,"",@"SHT_CUDA_INFO"
	.align	4


	//----- nvinfo : EIATTR_REGCOUNT
	.align		4
        /*0000*/ 	.byte	0x04, 0x2f
        /*0002*/ 	.short	(.L_1 - .L_0)
	.align		4
.L_0:
        /*0004*/ 	.word	index@(_Z8sumArrayPfS_S_)
        /*0008*/ 	.word	0x0000000c


	//----- nvinfo : EIATTR_FRAME_SIZE
	.align		4
.L_1:
        /*000c*/ 	.byte	0x04, 0x11
        /*000e*/ 	.short	(.L_3 - .L_2)
	.align		4
.L_2:
        /*0010*/ 	.word	index@(_Z8sumArrayPfS_S_)
        /*0014*/ 	.word	0x00000000


	//----- nvinfo : EIATTR_MIN_STACK_SIZE
	.align		4
.L_3:
        /*0018*/ 	.byte	0x04, 0x12
        /*001a*/ 	.short	(.L_5 - .L_4)
	.align		4
.L_4:
        /*001c*/ 	.word	index@(_Z8sumArrayPfS_S_)
        /*0020*/ 	.word	0x00000000
.L_5:


//--------------------- .nv.compat                --------------------------
	.section	.nv.compat,"",@"SHT_CUDA_COMPAT_INFO"
	.align	4
        /*0000*/ 	.byte	0x02, 0x09, 0x00, 0x00, 0x02, 0x02, 0x01, 0x00, 0x02, 0x05, 0x05, 0x00, 0x03, 0x07, 0x01, 0x01
        /*0010*/ 	.byte	0x02, 0x03, 0x00, 0x00, 0x02, 0x06, 0x01, 0x00, 0x04, 0x0b, 0x08, 0x00, 0x09, 0x00, 0x00, 0x00
        /*0020*/ 	.byte	0x00, 0x00, 0x00, 0x00


//--------------------- .nv.info._Z8sumArrayPfS_S_ --------------------------
	.section	.nv.info._Z8sumArrayPfS_S_,"",@"SHT_CUDA_INFO"
	.sectionflags	@""
	.align	4


	//----- nvinfo : EIATTR_CUDA_API_VERSION
	.align		4
        /*0000*/ 	.byte	0x04, 0x37
        /*0002*/ 	.short	(.L_7 - .L_6)
.L_6:
        /*0004*/ 	.word	0x00000082


	//----- nvinfo : EIATTR_KPARAM_INFO
	.align		4
.L_7:
        /*0008*/ 	.byte	0x04, 0x17
        /*000a*/ 	.short	(.L_9 - .L_8)
.L_8:
        /*000c*/ 	.word	0x00000000
        /*0010*/ 	.short	0x0002
        /*0012*/ 	.short	0x0010
        /*0014*/ 	.byte	0x00, 0xf5, 0x21, 0x00


	//----- nvinfo : EIATTR_KPARAM_INFO
	.align		4
.L_9:
        /*0018*/ 	.byte	0x04, 0x17
        /*001a*/ 	.short	(.L_11 - .L_10)
.L_10:
        /*001c*/ 	.word	0x00000000
        /*0020*/ 	.short	0x0001
        /*0022*/ 	.short	0x0008
        /*0024*/ 	.byte	0x00, 0xf5, 0x21, 0x00


	//----- nvinfo : EIATTR_KPARAM_INFO
	.align		4
.L_11:
        /*0028*/ 	.byte	0x04, 0x17
        /*002a*/ 	.short	(.L_13 - .L_12)
.L_12:
        /*002c*/ 	.word	0x00000000
        /*0030*/ 	.short	0x0000
        /*0032*/ 	.short	0x0000
        /*0034*/ 	.byte	0x00, 0xf5, 0x21, 0x00


	//----- nvinfo : EIATTR_SPARSE_MMA_MASK
	.align		4
.L_13:
        /*0038*/ 	.byte	0x03, 0x50
        /*003a*/ 	.short	0x0000


	//----- nvinfo : EIATTR_MAXREG_COUNT
	.align		4
        /*003c*/ 	.byte	0x03, 0x1b
        /*003e*/ 	.short	0x00ff


	//----- nvinfo : EIATTR_MERCURY_ISA_VERSION
	.align		4
        /*0040*/ 	.byte	0x03, 0x5f
        /*0042*/ 	.short	0x0101


	//----- nvinfo : EIATTR_VRC_CTA_INIT_COUNT
	.align		4
        /*0044*/ 	.byte	0x02, 0x4a
	.zero		1
	.zero		1


	//----- nvinfo : EIATTR_EXIT_INSTR_OFFSETS
	.align		4
        /*0048*/ 	.byte	0x04, 0x1c
        /*004a*/ 	.short	(.L_15 - .L_14)


	//   ....[0]....
.L_14:
        /*004c*/ 	.word	0x000000d0


	//----- nvinfo : EIATTR_CBANK_PARAM_SIZE
	.align		4
.L_15:
        /*0050*/ 	.byte	0x03, 0x19
        /*0052*/ 	.short	0x0018


	//----- nvinfo : EIATTR_PARAM_CBANK
	.align		4
        /*0054*/ 	.byte	0x04, 0x0a
        /*0056*/ 	.short	(.L_17 - .L_16)
	.align		4
.L_16:
        /*0058*/ 	.word	index@(.nv.constant0._Z8sumArrayPfS_S_)
        /*005c*/ 	.short	0x0380
        /*005e*/ 	.short	0x0018


	//----- nvinfo : EIATTR_SW_WAR
	.align		4
.L_17:
        /*0060*/ 	.byte	0x04, 0x36
        /*0062*/ 	.short	(.L_19 - .L_18)
.L_18:
        /*0064*/ 	.word	0x00000008
.L_19:


//--------------------- .nv.callgraph             --------------------------
	.section	.nv.callgraph,"",@"SHT_CUDA_CALLGRAPH"
	.align	4
	.sectionentsize	8
	.align		4
        /*0000*/ 	.word	0x00000000
	.align		4
        /*0004*/ 	.word	0xffffffff
	.align		4
        /*0008*/ 	.word	0x00000000
	.align		4
        /*000c*/ 	.word	0xfffffffe
	.align		4
        /*0010*/ 	.word	0x00000000
	.align		4
        /*0014*/ 	.word	0xfffffffd
	.align		4
        /*0018*/ 	.word	0x00000000
	.align		4
        /*001c*/ 	.word	0xfffffffc


//--------------------- .text._Z8sumArrayPfS_S_   --------------------------
	.section	.text._Z8sumArrayPfS_S_,"ax",@progbits
	.align	128
        .global         _Z8sumArrayPfS_S_
        .type           _Z8sumArrayPfS_S_,@function
        .size           _Z8sumArrayPfS_S_,(.L_x_1 - _Z8sumArrayPfS_S_)
        .other          _Z8sumArrayPfS_S_,@"STO_CUDA_ENTRY STV_DEFAULT"
_Z8sumArrayPfS_S_:
.text._Z8sumArrayPfS_S_:
[----:B------:R-:W-:Y:S01]  /*0000*/  LDC R1, c[0x0][0x37c] ;  /* 0x0000df00ff017b82 */ /* 0x000fe20000000800 */
[----:B------:R-:W0:Y:S07]  /*0010*/  S2R R9, SR_CTAID.X ;  /* 0x0000000000097919 */ /* 0x000e2e0000002500 */
[----:B------:R-:W0:Y:S01]  /*0020*/  LDC.64 R2, c[0x0][0x380] ;  /* 0x0000e000ff027b82 */ /* 0x000e220000000a00 */
[----:B------:R-:W1:Y:S07]  /*0030*/  LDCU.64 UR4, c[0x0][0x358] ;  /* 0x00006b00ff0477ac */ /* 0x000e6e0008000a00 */
[----:B------:R-:W2:Y:S08]  /*0040*/  LDC.64 R4, c[0x0][0x388] ;  /* 0x0000e200ff047b82 */ /* 0x000eb00000000a00 */
[----:B------:R-:W3:Y:S01]  /*0050*/  LDC.64 R6, c[0x0][0x390] ;  /* 0x0000e400ff067b82 */ /* 0x000ee20000000a00 */
[----:B0-----:R-:W-:-:S04]  /*0060*/  IMAD.WIDE.U32 R2, R9, 0x4, R2 ;  /* 0x0000000409027825 */ /* 0x001fc800078e0002 */
[C---:B--2---:R-:W-:Y:S02]  /*0070*/  IMAD.WIDE.U32 R4, R9.reuse, 0x4, R4 ;  /* 0x0000000409047825 */ /* 0x044fe400078e0004 */
[----:B-1----:R-:W2:Y:S04]  /*0080*/  LDG.E R2, desc[UR4][R2.64] ;  /* 0x0000000402027981 */ /* 0x002ea8000c1e1900 */
[----:B------:R-:W2:Y:S01]  /*0090*/  LDG.E R5, desc[UR4][R4.64] ;  /* 0x0000000404057981 */ /* 0x000ea2000c1e1900 */
[----:B---3--:R-:W-:-:S04]  /*00a0*/  IMAD.WIDE.U32 R6, R9, 0x4, R6 ;  /* 0x0000000409067825 */ /* 0x008fc800078e0006 */
[----:B--2---:R-:W-:-:S05]  /*00b0*/  FADD R9, R2, R5 ;  /* 0x0000000502097221 */ /* 0x004fca0000000000 */
[----:B------:R-:W-:Y:S01]  /*00c0*/  STG.E desc[UR4][R6.64], R9 ;  /* 0x0000000906007986 */ /* 0x000fe2000c101904 */
[----:B------:R-:W-:Y:S05]  /*00d0*/  EXIT ;  /* 0x000000000000794d */ /* 0x000fea0003800000 */
.L_x_0:
[----:B------:R-:W-:-:S00]  /*00e0*/  BRA `(.L_x_0) ;  /* 0xfffffffc00fc7947 */ /* 0x000fc0000383ffff */
[----:B------:R-:W-:-:S00]  /*00f0*/  NOP ;  /* 0x0000000000007918 */ /* 0x000fc00000000000 */
        /* <DEDUP_REMOVED lines=8> */
.L_x_1:


//--------------------- .nv.shared.reserved.0     --------------------------
	.section	.nv.shared.reserved.0,"aw",@nobits
	.weak		__nv_reservedSMEM_offset_0_alias
	.size		__nv_reservedSMEM_offset_0_alias, 0, 64
	.other		__nv_reservedSMEM_offset_0_alias,@"STO_CUDA_RESERVED_SHARED STV_DEFAULT"
__nv_reservedSMEM_offset_0_alias:
	.zero		0
	.zero		64


//--------------------- .nv.constant0._Z8sumArrayPfS_S_ --------------------------
	.section	.nv.constant0._Z8sumArrayPfS_S_,"a",@progbits
	.sectionflags	@""
	.align	4
.nv.constant0._Z8sumArrayPfS_S_:
	.zero		920


//--------------------- SYMBOLS --------------------------

	.type		.nv.reservedSmem.offset0,@object
	.size		.nv.reservedSmem.offset0,0x4
